//
// Generated by NVIDIA NVVM Compiler
//
// Compiler Build ID: CL-36424714
// Cuda compilation tools, release 13.0, V13.0.88
// Based on NVVM 20.0.0
//

.version 9.0
.target sm_100
.address_size 64

	// .globl	_Z6MatMulPfS_S_iii

.visible .entry _Z6MatMulPfS_S_iii(
	.param .u64 .ptr .align 1 _Z6MatMulPfS_S_iii_param_0,
	.param .u64 .ptr .align 1 _Z6MatMulPfS_S_iii_param_1,
	.param .u64 .ptr .align 1 _Z6MatMulPfS_S_iii_param_2,
	.param .u32 _Z6MatMulPfS_S_iii_param_3,
	.param .u32 _Z6MatMulPfS_S_iii_param_4,
	.param .u32 _Z6MatMulPfS_S_iii_param_5
)
{
	.reg .pred 	%p<13>;
	.reg .b32 	%r<117>;
	.reg .b32 	%f<65>;
	.reg .b64 	%rd<47>;

	ld.param.u64 	%rd4, [_Z6MatMulPfS_S_iii_param_0];
	ld.param.u64 	%rd5, [_Z6MatMulPfS_S_iii_param_1];
	ld.param.u64 	%rd3, [_Z6MatMulPfS_S_iii_param_2];
	ld.param.u32 	%r57, [_Z6MatMulPfS_S_iii_param_3];
	ld.param.u32 	%r55, [_Z6MatMulPfS_S_iii_param_4];
	ld.param.u32 	%r58, [_Z6MatMulPfS_S_iii_param_5];
	cvta.to.global.u64 	%rd1, %rd5;
	cvta.to.global.u64 	%rd2, %rd4;
	mov.u32 	%r59, %ctaid.x;
	mov.u32 	%r60, %ntid.x;
	mov.u32 	%r61, %tid.x;
	mad.lo.s32 	%r1, %r59, %r60, %r61;
	mov.u32 	%r62, %ctaid.y;
	mov.u32 	%r63, %ntid.y;
	mul.lo.s32 	%r2, %r62, %r63;
	mov.u32 	%r3, %tid.y;
	add.s32 	%r64, %r2, %r3;
	setp.ge.s32 	%p1, %r1, %r57;
	setp.ge.s32 	%p2, %r64, %r58;
	or.pred  	%p3, %p1, %p2;
	@%p3 bra 	$L__BB0_15;
	setp.lt.s32 	%p4, %r55, 1;
	mov.f32 	%f64, 0f00000000;
	@%p4 bra 	$L__BB0_14;
	mul.lo.s32 	%r5, %r55, %r1;
	and.b32  	%r6, %r55, 7;
	setp.lt.u32 	%p5, %r55, 8;
	mov.b32 	%r111, 0;
	mov.u32 	%r116, %r111;
	@%p5 bra 	$L__BB0_5;
	and.b32  	%r111, %r55, 2147483640;
	neg.s32 	%r105, %r111;
	add.s32 	%r68, %r3, %r55;
	add.s32 	%r104, %r68, %r2;
	shl.b32 	%r10, %r55, 3;
	shl.b32 	%r69, %r55, 1;
	add.s32 	%r103, %r64, %r69;
	mad.lo.s32 	%r102, %r55, 3, %r64;
	shl.b32 	%r70, %r55, 2;
	add.s32 	%r101, %r64, %r70;
	mad.lo.s32 	%r100, %r55, 5, %r64;
	mad.lo.s32 	%r99, %r55, 6, %r64;
	mad.lo.s32 	%r98, %r55, 7, %r64;
	mov.b32 	%r116, 0;
	mov.u32 	%r96, %r5;
	mov.u32 	%r97, %r64;
$L__BB0_4:
	.pragma "nounroll";
	mul.wide.s32 	%rd6, %r96, 4;
	add.s64 	%rd7, %rd2, %rd6;
	ld.global.f32 	%f4, [%rd7];
	mul.wide.u32 	%rd8, %r97, 4;
	add.s64 	%rd9, %rd1, %rd8;
	ld.global.f32 	%f5, [%rd9];
	cvt.rn.f32.s32 	%f6, %r116;
	fma.rn.f32 	%f7, %f4, %f5, %f6;
	cvt.rzi.s32.f32 	%r71, %f7;
	ld.global.f32 	%f8, [%rd7+4];
	mul.wide.u32 	%rd10, %r104, 4;
	add.s64 	%rd11, %rd1, %rd10;
	ld.global.f32 	%f9, [%rd11];
	cvt.rn.f32.s32 	%f10, %r71;
	fma.rn.f32 	%f11, %f8, %f9, %f10;
	cvt.rzi.s32.f32 	%r72, %f11;
	ld.global.f32 	%f12, [%rd7+8];
	mul.wide.u32 	%rd12, %r103, 4;
	add.s64 	%rd13, %rd1, %rd12;
	ld.global.f32 	%f13, [%rd13];
	cvt.rn.f32.s32 	%f14, %r72;
	fma.rn.f32 	%f15, %f12, %f13, %f14;
	cvt.rzi.s32.f32 	%r73, %f15;
	ld.global.f32 	%f16, [%rd7+12];
	mul.wide.u32 	%rd14, %r102, 4;
	add.s64 	%rd15, %rd1, %rd14;
	ld.global.f32 	%f17, [%rd15];
	cvt.rn.f32.s32 	%f18, %r73;
	fma.rn.f32 	%f19, %f16, %f17, %f18;
	cvt.rzi.s32.f32 	%r74, %f19;
	ld.global.f32 	%f20, [%rd7+16];
	mul.wide.u32 	%rd16, %r101, 4;
	add.s64 	%rd17, %rd1, %rd16;
	ld.global.f32 	%f21, [%rd17];
	cvt.rn.f32.s32 	%f22, %r74;
	fma.rn.f32 	%f23, %f20, %f21, %f22;
	cvt.rzi.s32.f32 	%r75, %f23;
	ld.global.f32 	%f24, [%rd7+20];
	mul.wide.u32 	%rd18, %r100, 4;
	add.s64 	%rd19, %rd1, %rd18;
	ld.global.f32 	%f25, [%rd19];
	cvt.rn.f32.s32 	%f26, %r75;
	fma.rn.f32 	%f27, %f24, %f25, %f26;
	cvt.rzi.s32.f32 	%r76, %f27;
	ld.global.f32 	%f28, [%rd7+24];
	mul.wide.u32 	%rd20, %r99, 4;
	add.s64 	%rd21, %rd1, %rd20;
	ld.global.f32 	%f29, [%rd21];
	cvt.rn.f32.s32 	%f30, %r76;
	fma.rn.f32 	%f31, %f28, %f29, %f30;
	cvt.rzi.s32.f32 	%r77, %f31;
	ld.global.f32 	%f32, [%rd7+28];
	mul.wide.u32 	%rd22, %r98, 4;
	add.s64 	%rd23, %rd1, %rd22;
	ld.global.f32 	%f33, [%rd23];
	cvt.rn.f32.s32 	%f34, %r77;
	fma.rn.f32 	%f35, %f32, %f33, %f34;
	cvt.rzi.s32.f32 	%r116, %f35;
	add.s32 	%r105, %r105, 8;
	add.s32 	%r104, %r104, %r10;
	add.s32 	%r103, %r103, %r10;
	add.s32 	%r102, %r102, %r10;
	add.s32 	%r101, %r101, %r10;
	add.s32 	%r100, %r100, %r10;
	add.s32 	%r99, %r99, %r10;
	add.s32 	%r98, %r98, %r10;
	add.s32 	%r97, %r97, %r10;
	add.s32 	%r96, %r96, 8;
	setp.ne.s32 	%p6, %r105, 0;
	@%p6 bra 	$L__BB0_4;
$L__BB0_5:
	setp.eq.s32 	%p7, %r6, 0;
	@%p7 bra 	$L__BB0_13;
	and.b32  	%r42, %r55, 3;
	setp.lt.u32 	%p8, %r6, 4;
	@%p8 bra 	$L__BB0_8;
	add.s32 	%r79, %r111, %r5;
	mul.wide.s32 	%rd24, %r79, 4;
	add.s64 	%rd25, %rd2, %rd24;
	ld.global.f32 	%f36, [%rd25];
	mad.lo.s32 	%r80, %r111, %r55, %r64;
	mul.wide.u32 	%rd26, %r80, 4;
	add.s64 	%rd27, %rd1, %rd26;
	ld.global.f32 	%f37, [%rd27];
	cvt.rn.f32.s32 	%f38, %r116;
	fma.rn.f32 	%f39, %f36, %f37, %f38;
	cvt.rzi.s32.f32 	%r81, %f39;
	ld.global.f32 	%f40, [%rd25+4];
	add.s32 	%r82, %r80, %r55;
	mul.wide.u32 	%rd28, %r82, 4;
	add.s64 	%rd29, %rd1, %rd28;
	ld.global.f32 	%f41, [%rd29];
	cvt.rn.f32.s32 	%f42, %r81;
	fma.rn.f32 	%f43, %f40, %f41, %f42;
	cvt.rzi.s32.f32 	%r83, %f43;
	ld.global.f32 	%f44, [%rd25+8];
	add.s32 	%r84, %r82, %r55;
	mul.wide.u32 	%rd30, %r84, 4;
	add.s64 	%rd31, %rd1, %rd30;
	ld.global.f32 	%f45, [%rd31];
	cvt.rn.f32.s32 	%f46, %r83;
	fma.rn.f32 	%f47, %f44, %f45, %f46;
	cvt.rzi.s32.f32 	%r85, %f47;
	ld.global.f32 	%f48, [%rd25+12];
	add.s32 	%r86, %r84, %r55;
	mul.wide.u32 	%rd32, %r86, 4;
	add.s64 	%rd33, %rd1, %rd32;
	ld.global.f32 	%f49, [%rd33];
	cvt.rn.f32.s32 	%f50, %r85;
	fma.rn.f32 	%f51, %f48, %f49, %f50;
	cvt.rzi.s32.f32 	%r116, %f51;
	add.s32 	%r111, %r111, 4;
$L__BB0_8:
	setp.eq.s32 	%p9, %r42, 0;
	@%p9 bra 	$L__BB0_13;
	setp.eq.s32 	%p10, %r42, 1;
	@%p10 bra 	$L__BB0_11;
	add.s32 	%r88, %r111, %r5;
	mul.wide.s32 	%rd34, %r88, 4;
	add.s64 	%rd35, %rd2, %rd34;
	ld.global.f32 	%f52, [%rd35];
	mad.lo.s32 	%r89, %r111, %r55, %r64;
	mul.wide.u32 	%rd36, %r89, 4;
	add.s64 	%rd37, %rd1, %rd36;
	ld.global.f32 	%f53, [%rd37];
	cvt.rn.f32.s32 	%f54, %r116;
	fma.rn.f32 	%f55, %f52, %f53, %f54;
	cvt.rzi.s32.f32 	%r90, %f55;
	ld.global.f32 	%f56, [%rd35+4];
	add.s32 	%r91, %r89, %r55;
	mul.wide.u32 	%rd38, %r91, 4;
	add.s64 	%rd39, %rd1, %rd38;
	ld.global.f32 	%f57, [%rd39];
	cvt.rn.f32.s32 	%f58, %r90;
	fma.rn.f32 	%f59, %f56, %f57, %f58;
	cvt.rzi.s32.f32 	%r116, %f59;
	add.s32 	%r111, %r111, 2;
$L__BB0_11:
	and.b32  	%r92, %r55, 1;
	setp.eq.b32 	%p11, %r92, 1;
	not.pred 	%p12, %p11;
	@%p12 bra 	$L__BB0_13;
	add.s32 	%r93, %r111, %r5;
	mul.wide.s32 	%rd40, %r93, 4;
	add.s64 	%rd41, %rd2, %rd40;
	ld.global.f32 	%f60, [%rd41];
	mad.lo.s32 	%r94, %r111, %r55, %r64;
	mul.wide.u32 	%rd42, %r94, 4;
	add.s64 	%rd43, %rd1, %rd42;
	ld.global.f32 	%f61, [%rd43];
	cvt.rn.f32.s32 	%f62, %r116;
	fma.rn.f32 	%f63, %f60, %f61, %f62;
	cvt.rzi.s32.f32 	%r116, %f63;
$L__BB0_13:
	cvt.rn.f32.s32 	%f64, %r116;
$L__BB0_14:
	mad.lo.s32 	%r95, %r58, %r1, %r64;
	cvta.to.global.u64 	%rd44, %rd3;
	mul.wide.s32 	%rd45, %r95, 4;
	add.s64 	%rd46, %rd44, %rd45;
	st.global.f32 	[%rd46], %f64;
$L__BB0_15:
	ret;

}


// ===== COMPILED SASS (sm_100) =====

	.target	sm_100

	.elftype	@"ET_EXEC"


//--------------------- .note.nv.tkinfo           --------------------------
	.section	.note.nv.tkinfo,"",@"SHT_NOTE"
	.sectionflags	@"SHF_NOTE_NV_TKINFO"
	.tkinfo
        /*0018*/ 	.word	0x00000002
        /*0030*/ 	.string	""
        /*0030*/ 	.string	"ptxas"
        /*0030*/ 	.string	"Cuda compilation tools, release 13.0, V13.0.88"
        /*0030*/ 	.string	"Build cuda_13.0.r13.0/compiler.36424714_0"
        /*0030*/ 	.string	"-arch sm_100 -m 64 "



//--------------------- .note.nv.cuinfo           --------------------------
	.section	.note.nv.cuinfo,"",@"SHT_NOTE"
	.sectionflags	@"SHF_NOTE_NV_CUINFO"
        /*0018*/ 	.short	0x0002
        /*001a*/ 	.short	0x0064
        /*001c*/ 	.short	0x0082
	.zero		2


//--------------------- .nv.info                  --------------------------
	.section	.nv.info,"",@"SHT_CUDA_INFO"
	.align	4


	//----- nvinfo : EIATTR_REGCOUNT
	.align		4
        /*0000*/ 	.byte	0x04, 0x2f
        /*0002*/ 	.short	(.L_1 - .L_0)
	.align		4
.L_0:
        /*0004*/ 	.word	index@(_Z6MatMulPfS_S_iii)
        /*0008*/ 	.word	0x00000020


	//----- nvinfo : EIATTR_FRAME_SIZE
	.align		4
.L_1:
        /*000c*/ 	.byte	0x04, 0x11
        /*000e*/ 	.short	(.L_3 - .L_2)
	.align		4
.L_2:
        /*0010*/ 	.word	index@(_Z6MatMulPfS_S_iii)
        /*0014*/ 	.word	0x00000000


	//----- nvinfo : EIATTR_MIN_STACK_SIZE
	.align		4
.L_3:
        /*0018*/ 	.byte	0x04, 0x12
        /*001a*/ 	.short	(.L_5 - .L_4)
	.align		4
.L_4:
        /*001c*/ 	.word	index@(_Z6MatMulPfS_S_iii)
        /*0020*/ 	.word	0x00000000
.L_5:


//--------------------- .nv.compat                --------------------------
	.section	.nv.compat,"",@"SHT_CUDA_COMPAT_INFO"
	.align	4
        /*0000*/ 	.byte	0x02, 0x09, 0x00, 0x00, 0x02, 0x02, 0x01, 0x00, 0x02, 0x05, 0x05, 0x00, 0x03, 0x07, 0x01, 0x01
        /*0010*/ 	.byte	0x02, 0x03, 0x00, 0x00, 0x02, 0x06, 0x01, 0x00, 0x04, 0x0b, 0x08, 0x00, 0x09, 0x00, 0x00, 0x00
        /*0020*/ 	.byte	0x00, 0x00, 0x00, 0x00


//--------------------- .nv.info._Z6MatMulPfS_S_iii --------------------------
	.section	.nv.info._Z6MatMulPfS_S_iii,"",@"SHT_CUDA_INFO"
	.sectionflags	@""
	.align	4


	//----- nvinfo : EIATTR_CUDA_API_VERSION
	.align		4
        /*0000*/ 	.byte	0x04, 0x37
        /*0002*/ 	.short	(.L_7 - .L_6)
.L_6:
        /*0004*/ 	.word	0x00000082


	//----- nvinfo : EIATTR_KPARAM_INFO
	.align		4
.L_7:
        /*0008*/ 	.byte	0x04, 0x17
        /*000a*/ 	.short	(.L_9 - .L_8)
.L_8:
        /*000c*/ 	.word	0x00000000
        /*0010*/ 	.short	0x0005
        /*0012*/ 	.short	0x0020
        /*0014*/ 	.byte	0x00, 0xf0, 0x11, 0x00


	//----- nvinfo : EIATTR_KPARAM_INFO
	.align		4
.L_9:
        /*0018*/ 	.byte	0x04, 0x17
        /*001a*/ 	.short	(.L_11 - .L_10)
.L_10:
        /*001c*/ 	.word	0x00000000
        /*0020*/ 	.short	0x0004
        /*0022*/ 	.short	0x001c
        /*0024*/ 	.byte	0x00, 0xf0, 0x11, 0x00


	//----- nvinfo : EIATTR_KPARAM_INFO
	.align		4
.L_11:
        /*0028*/ 	.byte	0x04, 0x17
        /*002a*/ 	.short	(.L_13 - .L_12)
.L_12:
        /*002c*/ 	.word	0x00000000
        /*0030*/ 	.short	0x0003
        /*0032*/ 	.short	0x0018
        /*0034*/ 	.byte	0x00, 0xf0, 0x11, 0x00


	//----- nvinfo : EIATTR_KPARAM_INFO
	.align		4
.L_13:
        /*0038*/ 	.byte	0x04, 0x17
        /*003a*/ 	.short	(.L_15 - .L_14)
.L_14:
        /*003c*/ 	.word	0x00000000
        /*0040*/ 	.short	0x0002
        /*0042*/ 	.short	0x0010
        /*0044*/ 	.byte	0x00, 0xf5, 0x21, 0x00


	//----- nvinfo : EIATTR_KPARAM_INFO
	.align		4
.L_15:
        /*0048*/ 	.byte	0x04, 0x17
        /*004a*/ 	.short	(.L_17 - .L_16)
.L_16:
        /*004c*/ 	.word	0x00000000
        /*0050*/ 	.short	0x0001
        /*0052*/ 	.short	0x0008
        /*0054*/ 	.byte	0x00, 0xf5, 0x21, 0x00


	//----- nvinfo : EIATTR_KPARAM_INFO
	.align		4
.L_17:
        /*0058*/ 	.byte	0x04, 0x17
        /*005a*/ 	.short	(.L_19 - .L_18)
.L_18:
        /*005c*/ 	.word	0x00000000
        /*0060*/ 	.short	0x0000
        /*0062*/ 	.short	0x0000
        /*0064*/ 	.byte	0x00, 0xf5, 0x21, 0x00


	//----- nvinfo : EIATTR_SPARSE_MMA_MASK
	.align		4
.L_19:
        /*0068*/ 	.byte	0x03, 0x50
        /*006a*/ 	.short	0x0000


	//----- nvinfo : EIATTR_MAXREG_COUNT
	.align		4
        /*006c*/ 	.byte	0x03, 0x1b
        /*006e*/ 	.short	0x00ff


	//----- nvinfo : EIATTR_MERCURY_ISA_VERSION
	.align		4
        /*0070*/ 	.byte	0x03, 0x5f
        /*0072*/ 	.short	0x0101


	//----- nvinfo : EIATTR_VRC_CTA_INIT_COUNT
	.align		4
        /*0074*/ 	.byte	0x02, 0x4a
	.zero		1
	.zero		1


	//----- nvinfo : EIATTR_EXIT_INSTR_OFFSETS
	.align		4
        /*0078*/ 	.byte	0x04, 0x1c
        /*007a*/ 	.short	(.L_21 - .L_20)


	//   ....[0]....
.L_20:
        /*007c*/ 	.word	0x000000e0


	//   ....[1]....
        /*0080*/ 	.word	0x00000b30


	//----- nvinfo : EIATTR_CBANK_PARAM_SIZE
	.align		4
.L_21:
        /*0084*/ 	.byte	0x03, 0x19
        /*0086*/ 	.short	0x0024


	//----- nvinfo : EIATTR_PARAM_CBANK
	.align		4
        /*0088*/ 	.byte	0x04, 0x0a
        /*008a*/ 	.short	(.L_23 - .L_22)
	.align		4
.L_22:
        /*008c*/ 	.word	index@(.nv.constant0._Z6MatMulPfS_S_iii)
        /*0090*/ 	.short	0x0380
        /*0092*/ 	.short	0x0024


	//----- nvinfo : EIATTR_SW_WAR
	.align		4
.L_23:
        /*0094*/ 	.byte	0x04, 0x36
        /*0096*/ 	.short	(.L_25 - .L_24)
.L_24:
        /*0098*/ 	.word	0x00000008
.L_25:


//--------------------- .nv.callgraph             --------------------------
	.section	.nv.callgraph,"",@"SHT_CUDA_CALLGRAPH"
	.align	4
	.sectionentsize	8
	.align		4
        /*0000*/ 	.word	0x00000000
	.align		4
        /*0004*/ 	.word	0xffffffff
	.align		4
        /*0008*/ 	.word	0x00000000
	.align		4
        /*000c*/ 	.word	0xfffffffe
	.align		4
        /*0010*/ 	.word	0x00000000
	.align		4
        /*0014*/ 	.word	0xfffffffd
	.align		4
        /*0018*/ 	.word	0x00000000
	.align		4
        /*001c*/ 	.word	0xfffffffc


//--------------------- .text._Z6MatMulPfS_S_iii  --------------------------
	.section	.text._Z6MatMulPfS_S_iii,"ax",@progbits
	.align	128
        .global         _Z6MatMulPfS_S_iii
        .type           _Z6MatMulPfS_S_iii,@function
        .size           _Z6MatMulPfS_S_iii,(.L_x_6 - _Z6MatMulPfS_S_iii)
        .other          _Z6MatMulPfS_S_iii,@"STO_CUDA_ENTRY STV_DEFAULT"
_Z6MatMulPfS_S_iii:
.text._Z6MatMulPfS_S_iii:
[----:B------:R-:W-:Y:S01]  /*0000*/  LDC R1, c[0x0][0x37c] ;  /* 0x0000df00ff017b82 */ /* 0x000fe20000000800 */
[----:B------:R-:W0:Y:S07]  /*0010*/  S2R R8, SR_TID.Y ;  /* 0x0000000000087919 */ /* 0x000e2e0000002200 */
[----:B------:R-:W1:Y:S01]  /*0020*/  S2UR UR4, SR_CTAID.Y ;  /* 0x00000000000479c3 */ /* 0x000e620000002600 */
[----:B------:R-:W2:Y:S01]  /*0030*/  LDCU UR8, c[0x0][0x3a0] ;  /* 0x00007400ff0877ac */ /* 0x000ea20008000800 */
[----:B------:R-:W3:Y:S01]  /*0040*/  S2R R2, SR_TID.X ;  /* 0x0000000000027919 */ /* 0x000ee20000002100 */
[----:B------:R-:W4:Y:S05]  /*0050*/  LDCU UR7, c[0x0][0x398] ;  /* 0x00007300ff0777ac */ /* 0x000f2a0008000800 */
[----:B------:R-:W3:Y:S01]  /*0060*/  LDC R3, c[0x0][0x360] ;  /* 0x0000d800ff037b82 */ /* 0x000ee20000000800 */
[----:B------:R-:W1:Y:S07]  /*0070*/  LDCU UR5, c[0x0][0x364] ;  /* 0x00006c80ff0577ac */ /* 0x000e6e0008000800 */
[----:B------:R-:W3:Y:S01]  /*0080*/  S2UR UR6, SR_CTAID.X ;  /* 0x00000000000679c3 */ /* 0x000ee20000002500 */
[----:B-1----:R-:W-:-:S06]  /*0090*/  UIMAD UR4, UR4, UR5, URZ ;  /* 0x00000005040472a4 */ /* 0x002fcc000f8e02ff */
[----:B0-----:R-:W-:-:S04]  /*00a0*/  IADD3 R0, PT, PT, R8, UR4, RZ ;  /* 0x0000000408007c10 */ /* 0x001fc8000fffe0ff */
[----:B--2---:R-:W-:Y:S01]  /*00b0*/  ISETP.GE.AND P0, PT, R0, UR8, PT ;  /* 0x0000000800007c0c */ /* 0x004fe2000bf06270 */
[----:B---3--:R-:W-:-:S05]  /*00c0*/  IMAD R3, R3, UR6, R2 ;  /* 0x0000000603037c24 */ /* 0x008fca000f8e0202 */
[----:B----4-:R-:W-:-:S13]  /*00d0*/  ISETP.GE.OR P0, PT, R3, UR7, P0 ;  /* 0x0000000703007c0c */ /* 0x010fda0008706670 */
[----:B------:R-:W-:Y:S05]  /*00e0*/  @P0 EXIT ;  /* 0x000000000000094d */ /* 0x000fea0003800000 */
[----:B------:R-:W0:Y:S01]  /*00f0*/  LDC R5, c[0x0][0x39c] ;  /* 0x0000e700ff057b82 */ /* 0x000e220000000800 */
[----:B------:R-:W1:Y:S01]  /*0100*/  LDCU.64 UR6, c[0x0][0x358] ;  /* 0x00006b00ff0677ac */ /* 0x000e620008000a00 */
[----:B------:R-:W-:Y:S01]  /*0110*/  HFMA2 R7, -RZ, RZ, 0, 0 ;  /* 0x00000000ff077431 */ /* 0x000fe200000001ff */
[----:B0-----:R-:W-:-:S13]  /*0120*/  ISETP.GE.AND P0, PT, R5, 0x1, PT ;  /* 0x000000010500780c */ /* 0x001fda0003f06270 */
[----:B-1----:R-:W-:Y:S05]  /*0130*/  @!P0 BRA `(.L_x_0) ;  /* 0x00000008006c8947 */ /* 0x002fea0003800000 */
[----:B------:R-:W-:Y:S01]  /*0140*/  ISETP.GE.U32.AND P1, PT, R5, 0x8, PT ;  /* 0x000000080500780c */ /* 0x000fe20003f26070 */
[----:B------:R-:W-:Y:S01]  /*0150*/  IMAD R4, R3, R5, RZ ;  /* 0x0000000503047224 */ /* 0x000fe200078e02ff */
[----:B------:R-:W-:Y:S01]  /*0160*/  LOP3.LUT R2, R5, 0x7, RZ, 0xc0, !PT ;  /* 0x0000000705027812 */ /* 0x000fe200078ec0ff */
[----:B------:R-:W-:Y:S01]  /*0170*/  IMAD.MOV.U32 R22, RZ, RZ, RZ ;  /* 0x000000ffff167224 */ /* 0x000fe200078e00ff */
[----:B------:R-:W-:Y:S02]  /*0180*/  MOV R7, RZ ;  /* 0x000000ff00077202 */ /* 0x000fe40000000f00 */
[----:B------:R-:W-:-:S07]  /*0190*/  ISETP.NE.AND P0, PT, R2, RZ, PT ;  /* 0x000000ff0200720c */ /* 0x000fce0003f05270 */
[----:B------:R-:W-:Y:S06]  /*01a0*/  @!P1 BRA `(.L_x_1) ;  /* 0x00000004002c9947 */ /* 0x000fec0003800000 */
[C---:B------:R-:W-:Y:S01]  /*01b0*/  LOP3.LUT R7, R5.reuse, 0x7ffffff8, RZ, 0xc0, !PT ;  /* 0x7ffffff805077812 */ /* 0x040fe200078ec0ff */
[C---:B------:R-:W-:Y:S01]  /*01c0*/  IMAD R10, R5.reuse, 0x3, R0 ;  /* 0x00000003050a7824 */ /* 0x040fe200078e0200 */
[C---:B------:R-:W-:Y:S01]  /*01d0*/  IADD3 R8, PT, PT, R5.reuse, UR4, R8 ;  /* 0x0000000405087c10 */ /* 0x040fe2000fffe008 */
[C-C-:B------:R-:W-:Y:S01]  /*01e0*/  IMAD R14, R5.reuse, 0x5, R0.reuse ;  /* 0x00000005050e7824 */ /* 0x140fe200078e0200 */
[CC--:B------:R-:W-:Y:S01]  /*01f0*/  LEA R6, R5.reuse, R0.reuse, 0x1 ;  /* 0x0000000005067211 */ /* 0x0c0fe200078e08ff */
[C-C-:B------:R-:W-:Y:S01]  /*0200*/  IMAD R9, R5.reuse, 0x6, R0.reuse ;  /* 0x0000000605097824 */ /* 0x140fe200078e0200 */
[C---:B------:R-:W-:Y:S01]  /*0210*/  LEA R12, R5.reuse, R0, 0x2 ;  /* 0x00000000050c7211 */ /* 0x040fe200078e10ff */
[----:B------:R-:W-:Y:S01]  /*0220*/  IMAD R11, R5, 0x7, R0 ;  /* 0x00000007050b7824 */ /* 0x000fe200078e0200 */
[----:B------:R-:W-:Y:S01]  /*0230*/  MOV R25, R4 ;  /* 0x0000000400197202 */ /* 0x000fe20000000f00 */
[----:B------:R-:W-:Y:S01]  /*0240*/  IMAD.MOV.U32 R22, RZ, RZ, RZ ;  /* 0x000000ffff167224 */ /* 0x000fe200078e00ff */
[----:B------:R-:W-:Y:S01]  /*0250*/  MOV R13, R0 ;  /* 0x00000000000d7202 */ /* 0x000fe20000000f00 */
[----:B------:R-:W-:-:S07]  /*0260*/  IMAD.MOV R15, RZ, RZ, -R7 ;  /* 0x000000ffff0f7224 */ /* 0x000fce00078e0a07 */
.L_x_2:
[----:B0-----:R-:W0:Y:S08]  /*0270*/  LDC.64 R16, c[0x0][0x388] ;  /* 0x0000e200ff107b82 */ /* 0x001e300000000a00 */
[----:B------:R-:W1:Y:S01]  /*0280*/  LDC.64 R20, c[0x0][0x380] ;  /* 0x0000e000ff147b82 */ /* 0x000e620000000a00 */
[----:B0-----:R-:W-:-:S06]  /*0290*/  IMAD.WIDE.U32 R18, R13, 0x4, R16 ;  /* 0x000000040d127825 */ /* 0x001fcc00078e0010 */
[----:B------:R-:W2:Y:S01]  /*02a0*/  LDG.E R18, desc[UR6][R18.64] ;  /* 0x0000000612127981 */ /* 0x000ea2000c1e1900 */
[----:B-1----:R-:W-:-:S05]  /*02b0*/  IMAD.WIDE R20, R25, 0x4, R20 ;  /* 0x0000000419147825 */ /* 0x002fca00078e0214 */
[----:B------:R-:W2:Y:S01]  /*02c0*/  LDG.E R23, desc[UR6][R20.64] ;  /* 0x0000000614177981 */ /* 0x000ea2000c1e1900 */
[----:B------:R-:W-:-:S03]  /*02d0*/  IMAD.WIDE.U32 R28, R8, 0x4, R16 ;  /* 0x00000004081c7825 */ /* 0x000fc600078e0010 */
[----:B------:R-:W3:Y:S04]  /*02e0*/  LDG.E R24, desc[UR6][R20.64+0x4] ;  /* 0x0000040614187981 */ /* 0x000ee8000c1e1900 */
[----:B------:R-:W3:Y:S01]  /*02f0*/  LDG.E R29, desc[UR6][R28.64] ;  /* 0x000000061c1d7981 */ /* 0x000ee2000c1e1900 */
[----:B------:R-:W-:-:S03]  /*0300*/  I2FP.F32.S32 R22, R22 ;  /* 0x0000001600167245 */ /* 0x000fc60000201400 */
[----:B------:R-:W4:Y:S02]  /*0310*/  LDG.E R28, desc[UR6][R20.64+0x10] ;  /* 0x00001006141c7981 */ /* 0x000f24000c1e1900 */
[----:B--2---:R-:W-:Y:S01]  /*0320*/  FFMA R27, R23, R18, R22 ;  /* 0x00000012171b7223 */ /* 0x004fe20000000016 */
[--C-:B------:R-:W-:Y:S01]  /*0330*/  IMAD.WIDE.U32 R22, R6, 0x4, R16.reuse ;  /* 0x0000000406167825 */ /* 0x100fe200078e0010 */
[----:B------:R-:W2:Y:S05]  /*0340*/  LDG.E R18, desc[UR6][R20.64+0x8] ;  /* 0x0000080614127981 */ /* 0x000eaa000c1e1900 */
[----:B------:R-:W2:Y:S01]  /*0350*/  LDG.E R23, desc[UR6][R22.64] ;  /* 0x0000000616177981 */ /* 0x000ea2000c1e1900 */
[----:B------:R-:W0:Y:S02]  /*0360*/  F2I.TRUNC.NTZ R27, R27 ;  /* 0x0000001b001b7305 */ /* 0x000e24000020f100 */
[----:B0-----:R-:W-:Y:S01]  /*0370*/  I2FP.F32.S32 R19, R27 ;  /* 0x0000001b00137245 */ /* 0x001fe20000201400 */
[----:B------:R-:W-:-:S04]  /*0380*/  IMAD.WIDE.U32 R26, R10, 0x4, R16 ;  /* 0x000000040a1a7825 */ /* 0x000fc800078e0010 */
[----:B---3--:R-:W-:Y:S02]  /*0390*/  FFMA R24, R24, R29, R19 ;  /* 0x0000001d18187223 */ /* 0x008fe40000000013 */
[----:B------:R-:W3:Y:S04]  /*03a0*/  LDG.E R26, desc[UR6][R26.64] ;  /* 0x000000061a1a7981 */ /* 0x000ee8000c1e1900 */
[----:B------:R-:W0:Y:S01]  /*03b0*/  F2I.TRUNC.NTZ R24, R24 ;  /* 0x0000001800187305 */ /* 0x000e22000020f100 */
[----:B------:R-:W3:Y:S01]  /*03c0*/  LDG.E R19, desc[UR6][R20.64+0xc] ;  /* 0x00000c0614137981 */ /* 0x000ee2000c1e1900 */
[----:B0-----:R-:W-:-:S03]  /*03d0*/  I2FP.F32.S32 R29, R24 ;  /* 0x00000018001d7245 */ /* 0x001fc60000201400 */
[----:B------:R-:W5:Y:S02]  /*03e0*/  LDG.E R24, desc[UR6][R20.64+0x14] ;  /* 0x0000140614187981 */ /* 0x000f64000c1e1900 */
[----:B--2---:R-:W-:Y:S01]  /*03f0*/  FFMA R29, R18, R23, R29 ;  /* 0x00000017121d7223 */ /* 0x004fe2000000001d */
[----:B------:R-:W-:-:S06]  /*0400*/  IMAD.WIDE.U32 R22, R12, 0x4, R16 ;  /* 0x000000040c167825 */ /* 0x000fcc00078e0010 */
[----:B------:R-:W4:Y:S01]  /*0410*/  LDG.E R23, desc[UR6][R22.64] ;  /* 0x0000000616177981 */ /* 0x000f22000c1e1900 */
[----:B------:R-:W0:Y:S02]  /*0420*/  F2I.TRUNC.NTZ R29, R29 ;  /* 0x0000001d001d7305 */ /* 0x000e24000020f100 */
[----:B0-----:R-:W-:Y:S02]  /*0430*/  I2FP.F32.S32 R18, R29 ;  /* 0x0000001d00127245 */ /* 0x001fe40000201400 */
[----:B------:R-:W2:Y:S03]  /*0440*/  LDG.E R29, desc[UR6][R20.64+0x1c] ;  /* 0x00001c06141d7981 */ /* 0x000ea6000c1e1900 */
[----:B---3--:R-:W-:Y:S01]  /*0450*/  FFMA R26, R19, R26, R18 ;  /* 0x0000001a131a7223 */ /* 0x008fe20000000012 */
[----:B------:R-:W-:-:S05]  /*0460*/  IMAD.WIDE.U32 R18, R14, 0x4, R16 ;  /* 0x000000040e127825 */ /* 0x000fca00078e0010 */
[----:B------:R-:W0:Y:S01]  /*0470*/  F2I.TRUNC.NTZ R26, R26 ;  /* 0x0000001a001a7305 */ /* 0x000e22000020f100 */
[----:B------:R1:W5:Y:S01]  /*0480*/  LDG.E R19, desc[UR6][R18.64] ;  /* 0x0000000612137981 */ /* 0x000362000c1e1900 */
[----:B0-----:R-:W-:-:S05]  /*0490*/  I2FP.F32.S32 R27, R26 ;  /* 0x0000001a001b7245 */ /* 0x001fca0000201400 */
[----:B----4-:R-:W-:Y:S01]  /*04a0*/  FFMA R26, R28, R23, R27 ;  /* 0x000000171c1a7223 */ /* 0x010fe2000000001b */
[--C-:B------:R-:W-:Y:S01]  /*04b0*/  IMAD.WIDE.U32 R22, R9, 0x4, R16.reuse ;  /* 0x0000000409167825 */ /* 0x100fe200078e0010 */
[----:B------:R-:W3:Y:S05]  /*04c0*/  LDG.E R27, desc[UR6][R20.64+0x18] ;  /* 0x00001806141b7981 */ /* 0x000eea000c1e1900 */
[----:B------:R-:W3:Y:S01]  /*04d0*/  LDG.E R22, desc[UR6][R22.64] ;  /* 0x0000000616167981 */ /* 0x000ee2000c1e1900 */
[----:B------:R-:W-:-:S06]  /*04e0*/  IMAD.WIDE.U32 R16, R11, 0x4, R16 ;  /* 0x000000040b107825 */ /* 0x000fcc00078e0010 */
[----:B------:R-:W2:Y:S01]  /*04f0*/  LDG.E R16, desc[UR6][R16.64] ;  /* 0x0000000610107981 */ /* 0x000ea2000c1e1900 */
[----:B------:R-:W1:Y:S02]  /*0500*/  F2I.TRUNC.NTZ R26, R26 ;  /* 0x0000001a001a7305 */ /* 0x000e64000020f100 */
[----:B-1----:R-:W-:-:S05]  /*0510*/  I2FP.F32.S32 R18, R26 ;  /* 0x0000001a00127245 */ /* 0x002fca0000201400 */
[----:B-----5:R-:W-:-:S06]  /*0520*/  FFMA R18, R24, R19, R18 ;  /* 0x0000001318127223 */ /* 0x020fcc0000000012 */
[----:B------:R-:W0:Y:S02]  /*0530*/  F2I.TRUNC.NTZ R18, R18 ;  /* 0x0000001200127305 */ /* 0x000e24000020f100 */
[----:B0-----:R-:W-:Y:S02]  /*0540*/  I2FP.F32.S32 R24, R18 ;  /* 0x0000001200187245 */ /* 0x001fe40000201400 */
[----:B------:R-:W-:-:S04]  /*0550*/  IADD3 R15, PT, PT, R15, 0x8, RZ ;  /* 0x000000080f0f7810 */ /* 0x000fc80007ffe0ff */
[----:B------:R-:W-:Y:S01]  /*0560*/  ISETP.NE.AND P1, PT, R15, RZ, PT ;  /* 0x000000ff0f00720c */ /* 0x000fe20003f25270 */
[C---:B------:R-:W-:Y:S01]  /*0570*/  IMAD R10, R5.reuse, 0x8, R10 ;  /* 0x00000008050a7824 */ /* 0x040fe200078e020a */
[C---:B------:R-:W-:Y:S01]  /*0580*/  LEA R8, R5.reuse, R8, 0x3 ;  /* 0x0000000805087211 */ /* 0x040fe200078e18ff */
[C---:B------:R-:W-:Y:S01]  /*0590*/  IMAD R11, R5.reuse, 0x8, R11 ;  /* 0x00000008050b7824 */ /* 0x040fe200078e020b */
[C---:B------:R-:W-:Y:S02]  /*05a0*/  LEA R6, R5.reuse, R6, 0x3 ;  /* 0x0000000605067211 */ /* 0x040fe400078e18ff */
[C---:B------:R-:W-:Y:S02]  /*05b0*/  LEA R12, R5.reuse, R12, 0x3 ;  /* 0x0000000c050c7211 */ /* 0x040fe400078e18ff */
[C---:B------:R-:W-:Y:S02]  /*05c0*/  LEA R14, R5.reuse, R14, 0x3 ;  /* 0x0000000e050e7211 */ /* 0x040fe400078e18ff */
[----:B------:R-:W-:-:S02]  /*05d0*/  LEA R9, R5, R9, 0x3 ;  /* 0x0000000905097211 */ /* 0x000fc400078e18ff */
[----:B------:R-:W-:Y:S02]  /*05e0*/  LEA R13, R5, R13, 0x3 ;  /* 0x0000000d050d7211 */ /* 0x000fe400078e18ff */
[----:B------:R-:W-:Y:S01]  /*05f0*/  IADD3 R25, PT, PT, R25, 0x8, RZ ;  /* 0x0000000819197810 */ /* 0x000fe20007ffe0ff */
[----:B---3--:R-:W-:-:S06]  /*0600*/  FFMA R24, R27, R22, R24 ;  /* 0x000000161b187223 */ /* 0x008fcc0000000018 */
[----:B------:R-:W0:Y:S02]  /*0610*/  F2I.TRUNC.NTZ R24, R24 ;  /* 0x0000001800187305 */ /* 0x000e24000020f100 */
[----:B0-----:R-:W-:-:S05]  /*0620*/  I2FP.F32.S32 R22, R24 ;  /* 0x0000001800167245 */ /* 0x001fca0000201400 */
[----:B--2---:R-:W-:-:S06]  /*0630*/  FFMA R22, R29, R16, R22 ;  /* 0x000000101d167223 */ /* 0x004fcc0000000016 */
[----:B------:R-:W0:Y:S01]  /*0640*/  F2I.TRUNC.NTZ R22, R22 ;  /* 0x0000001600167305 */ /* 0x000e22000020f100 */
[----:B------:R-:W-:Y:S05]  /*0650*/  @P1 BRA `(.L_x_2) ;  /* 0xfffffffc00041947 */ /* 0x000fea000383ffff */
.L_x_1:
[----:B------:R-:W-:Y:S05]  /*0660*/  @!P0 BRA `(.L_x_3) ;  /* 0x00000004001c8947 */ /* 0x000fea0003800000 */
[----:B------:R-:W-:Y:S02]  /*0670*/  ISETP.GE.U32.AND P0, PT, R2, 0x4, PT ;  /* 0x000000040200780c */ /* 0x000fe40003f06070 */
[----:B------:R-:W-:-:S04]  /*0680*/  LOP3.LUT R20, R5, 0x3, RZ, 0xc0, !PT ;  /* 0x0000000305147812 */ /* 0x000fc800078ec0ff */
[----:B------:R-:W-:-:S07]  /*0690*/  ISETP.NE.AND P1, PT, R20, RZ, PT ;  /* 0x000000ff1400720c */ /* 0x000fce0003f25270 */
[----:B------:R-:W-:Y:S06]  /*06a0*/  @!P0 BRA `(.L_x_4) ;  /* 0x0000000000848947 */ /* 0x000fec0003800000 */
[----:B------:R-:W1:Y:S01]  /*06b0*/  LDC.64 R10, c[0x0][0x388] ;  /* 0x0000e200ff0a7b82 */ /* 0x000e620000000a00 */
[----:B------:R-:W-:Y:S01]  /*06c0*/  IADD3 R13, PT, PT, R4, R7, RZ ;  /* 0x00000007040d7210 */ /* 0x000fe20007ffe0ff */
[----:B------:R-:W-:-:S06]  /*06d0*/  IMAD R2, R7, R5, R0 ;  /* 0x0000000507027224 */ /* 0x000fcc00078e0200 */
[----:B------:R-:W2:Y:S01]  /*06e0*/  LDC.64 R8, c[0x0][0x380] ;  /* 0x0000e000ff087b82 */ /* 0x000ea20000000a00 */
[----:B-1----:R-:W-:-:S06]  /*06f0*/  IMAD.WIDE.U32 R16, R2, 0x4, R10 ;  /* 0x0000000402107825 */ /* 0x002fcc00078e000a */
[----:B------:R-:W3:Y:S01]  /*0700*/  LDG.E R17, desc[UR6][R16.64] ;  /* 0x0000000610117981 */ /* 0x000ee2000c1e1900 */
[----:B--2---:R-:W-:-:S05]  /*0710*/  IMAD.WIDE R8, R13, 0x4, R8 ;  /* 0x000000040d087825 */ /* 0x004fca00078e0208 */
[----:B------:R-:W3:Y:S01]  /*0720*/  LDG.E R14, desc[UR6][R8.64] ;  /* 0x00000006080e7981 */ /* 0x000ee2000c1e1900 */
[----:B------:R-:W-:-:S03]  /*0730*/  IMAD.IADD R2, R2, 0x1, R5 ;  /* 0x0000000102027824 */ /* 0x000fc600078e0205 */
[----:B------:R-:W2:Y:S01]  /*0740*/  LDG.E R6, desc[UR6][R8.64+0x4] ;  /* 0x0000040608067981 */ /* 0x000ea2000c1e1900 */
[----:B------:R-:W-:-:S03]  /*0750*/  IMAD.WIDE.U32 R18, R2, 0x4, R10 ;  /* 0x0000000402127825 */ /* 0x000fc600078e000a */
[----:B------:R1:W4:Y:S04]  /*0760*/  LDG.E R16, desc[UR6][R8.64+0xc] ;  /* 0x00000c0608107981 */ /* 0x000328000c1e1900 */
[----:B------:R-:W2:Y:S01]  /*0770*/  LDG.E R15, desc[UR6][R18.64] ;  /* 0x00000006120f7981 */ /* 0x000ea2000c1e1900 */
[----:B------:R-:W-:-:S03]  /*0780*/  IADD3 R21, PT, PT, R2, R5, RZ ;  /* 0x0000000502157210 */ /* 0x000fc60007ffe0ff */
[----:B------:R-:W5:Y:S02]  /*0790*/  LDG.E R2, desc[UR6][R8.64+0x8] ;  /* 0x0000080608027981 */ /* 0x000f64000c1e1900 */
[----:B------:R-:W-:-:S06]  /*07a0*/  IMAD.WIDE.U32 R12, R21, 0x4, R10 ;  /* 0x00000004150c7825 */ /* 0x000fcc00078e000a */
[----:B------:R-:W5:Y:S01]  /*07b0*/  LDG.E R13, desc[UR6][R12.64] ;  /* 0x000000060c0d7981 */ /* 0x000f62000c1e1900 */
[----:B------:R-:W-:-:S05]  /*07c0*/  IADD3 R21, PT, PT, R21, R5, RZ ;  /* 0x0000000515157210 */ /* 0x000fca0007ffe0ff */
[----:B------:R-:W-:-:S06]  /*07d0*/  IMAD.WIDE.U32 R10, R21, 0x4, R10 ;  /* 0x00000004150a7825 */ /* 0x000fcc00078e000a */
[----:B------:R-:W4:Y:S01]  /*07e0*/  LDG.E R11, desc[UR6][R10.64] ;  /* 0x000000060a0b7981 */ /* 0x000f22000c1e1900 */
[----:B0-----:R-:W-:Y:S02]  /*07f0*/  I2FP.F32.S32 R21, R22 ;  /* 0x0000001600157245 */ /* 0x001fe40000201400 */
[----:B------:R-:W-:-:S03]  /*0800*/  IADD3 R7, PT, PT, R7, 0x4, RZ ;  /* 0x0000000407077810 */ /* 0x000fc60007ffe0ff */
[----:B---3--:R-:W-:-:S06]  /*0810*/  FFMA R14, R14, R17, R21 ;  /* 0x000000110e0e7223 */ /* 0x008fcc0000000015 */
[----:B------:R-:W0:Y:S02]  /*0820*/  F2I.TRUNC.NTZ R14, R14 ;  /* 0x0000000e000e7305 */ /* 0x000e24000020f100 */
[----:B0-----:R-:W-:-:S05]  /*0830*/  I2FP.F32.S32 R17, R14 ;  /* 0x0000000e00117245 */ /* 0x001fca0000201400 */
[----:B--2---:R-:W-:-:S06]  /*0840*/  FFMA R6, R6, R15, R17 ;  /* 0x0000000f06067223 */ /* 0x004fcc0000000011 */
[----:B------:R-:W0:Y:S02]  /*0850*/  F2I.TRUNC.NTZ R6, R6 ;  /* 0x0000000600067305 */ /* 0x000e24000020f100 */
[----:B0-----:R-:W-:-:S05]  /*0860*/  I2FP.F32.S32 R15, R6 ;  /* 0x00000006000f7245 */ /* 0x001fca0000201400 */
[----:B-----5:R-:W-:-:S06]  /*0870*/  FFMA R2, R2, R13, R15 ;  /* 0x0000000d02027223 */ /* 0x020fcc000000000f */
[----:B------:R-:W1:Y:S02]  /*0880*/  F2I.TRUNC.NTZ R2, R2 ;  /* 0x0000000200027305 */ /* 0x000e64000020f100 */
[----:B-1----:R-:W-:-:S05]  /*0890*/  I2FP.F32.S32 R9, R2 ;  /* 0x0000000200097245 */ /* 0x002fca0000201400 */
[----:B----4-:R-:W-:-:S04]  /*08a0*/  FFMA R9, R16, R11, R9 ;  /* 0x0000000b10097223 */ /* 0x010fc80000000009 */
[----:B------:R1:W2:Y:S03]  /*08b0*/  F2I.TRUNC.NTZ R22, R9 ;  /* 0x0000000900167305 */ /* 0x0002a6000020f100 */
.L_x_4:
[----:B------:R-:W-:Y:S05]  /*08c0*/  @!P1 BRA `(.L_x_3) ;  /* 0x0000000000849947 */ /* 0x000fea0003800000 */
[----:B------:R-:W3:Y:S01]  /*08d0*/  LDC.64 R10, c[0x0][0x388] ;  /* 0x0000e200ff0a7b82 */ /* 0x000ee20000000a00 */
[----:B------:R-:W-:-:S07]  /*08e0*/  ISETP.NE.AND P0, PT, R20, 0x1, PT ;  /* 0x000000011400780c */ /* 0x000fce0003f05270 */
[----:B-1----:R-:W1:Y:S06]  /*08f0*/  LDC.64 R8, c[0x0][0x380] ;  /* 0x0000e000ff087b82 */ /* 0x002e6c0000000a00 */
[----:B------:R-:W-:Y:S02]  /*0900*/  @P0 IMAD.IADD R13, R4, 0x1, R7 ;  /* 0x00000001040d0824 */ /* 0x000fe400078e0207 */
[----:B------:R-:W-:-:S04]  /*0910*/  @P0 IMAD R6, R7, R5, R0 ;  /* 0x0000000507060224 */ /* 0x000fc800078e0200 */
[----:B---3--:R-:W-:-:S05]  /*0920*/  @P0 IMAD.WIDE.U32 R16, R6, 0x4, R10 ;  /* 0x0000000406100825 */ /* 0x008fca00078e000a */
[----:B------:R3:W4:Y:S01]  /*0930*/  @P0 LDG.E R2, desc[UR6][R16.64] ;  /* 0x0000000610020981 */ /* 0x000722000c1e1900 */
[----:B-1----:R-:W-:Y:S01]  /*0940*/  @P0 IMAD.WIDE R8, R13, 0x4, R8 ;  /* 0x000000040d080825 */ /* 0x002fe200078e0208 */
[----:B------:R-:W-:Y:S01]  /*0950*/  @P0 IADD3 R19, PT, PT, R6, R5, RZ ;  /* 0x0000000506130210 */ /* 0x000fe20007ffe0ff */
[----:B------:R-:W1:Y:S03]  /*0960*/  LDC.64 R12, c[0x0][0x380] ;  /* 0x0000e000ff0c7b82 */ /* 0x000e660000000a00 */
[----:B------:R-:W4:Y:S01]  /*0970*/  @P0 LDG.E R15, desc[UR6][R8.64] ;  /* 0x00000006080f0981 */ /* 0x000f22000c1e1900 */
[----:B------:R-:W-:Y:S01]  /*0980*/  @P0 IMAD.WIDE.U32 R18, R19, 0x4, R10 ;  /* 0x0000000413120825 */ /* 0x000fe200078e000a */
[----:B------:R-:W-:-:S03]  /*0990*/  LOP3.LUT R6, R5, 0x1, RZ, 0xc0, !PT ;  /* 0x0000000105067812 */ /* 0x000fc600078ec0ff */
[----:B------:R-:W5:Y:S01]  /*09a0*/  LDC.64 R10, c[0x0][0x388] ;  /* 0x0000e200ff0a7b82 */ /* 0x000f620000000a00 */
[----:B------:R-:W-:Y:S01]  /*09b0*/  ISETP.NE.U32.AND P1, PT, R6, 0x1, PT ;  /* 0x000000010600780c */ /* 0x000fe20003f25070 */
[----:B------:R-:W4:Y:S04]  /*09c0*/  @P0 LDG.E R19, desc[UR6][R18.64] ;  /* 0x0000000612130981 */ /* 0x000f28000c1e1900 */
[----:B------:R-:W4:Y:S01]  /*09d0*/  @P0 LDG.E R6, desc[UR6][R8.64+0x4] ;  /* 0x0000040608060981 */ /* 0x000f22000c1e1900 */
[----:B------:R-:W-:-:S07]  /*09e0*/  @P0 IADD3 R7, PT, PT, R7, 0x2, RZ ;  /* 0x0000000207070810 */ /* 0x000fce0007ffe0ff */
[----:B---3--:R-:W-:Y:S01]  /*09f0*/  @!P1 IADD3 R17, PT, PT, R4, R7, RZ ;  /* 0x0000000704119210 */ /* 0x008fe20007ffe0ff */
[----:B------:R-:W-:-:S04]  /*0a00*/  @!P1 IMAD R5, R7, R5, R0 ;  /* 0x0000000507059224 */ /* 0x000fc800078e0200 */
[----:B-1----:R-:W-:-:S04]  /*0a10*/  @!P1 IMAD.WIDE R12, R17, 0x4, R12 ;  /* 0x00000004110c9825 */ /* 0x002fc800078e020c */
[----:B-----5:R-:W-:Y:S02]  /*0a20*/  @!P1 IMAD.WIDE.U32 R10, R5, 0x4, R10 ;  /* 0x00000004050a9825 */ /* 0x020fe400078e000a */
[----:B------:R-:W3:Y:S04]  /*0a30*/  @!P1 LDG.E R12, desc[UR6][R12.64] ;  /* 0x000000060c0c9981 */ /* 0x000ee8000c1e1900 */
[----:B------:R-:W3:Y:S01]  /*0a40*/  @!P1 LDG.E R11, desc[UR6][R10.64] ;  /* 0x000000060a0b9981 */ /* 0x000ee2000c1e1900 */
[----:B0-2---:R-:W-:-:S05]  /*0a50*/  @P0 I2FP.F32.S32 R4, R22 ;  /* 0x0000001600040245 */ /* 0x005fca0000201400 */
[----:B----4-:R-:W-:-:S06]  /*0a60*/  @P0 FFMA R4, R15, R2, R4 ;  /* 0x000000020f040223 */ /* 0x010fcc0000000004 */
[----:B------:R-:W0:Y:S02]  /*0a70*/  @P0 F2I.TRUNC.NTZ R4, R4 ;  /* 0x0000000400040305 */ /* 0x000e24000020f100 */
[----:B0-----:R-:W-:-:S05]  /*0a80*/  @P0 I2FP.F32.S32 R5, R4 ;  /* 0x0000000400050245 */ /* 0x001fca0000201400 */
[----:B------:R-:W-:-:S04]  /*0a90*/  @P0 FFMA R5, R6, R19, R5 ;  /* 0x0000001306050223 */ /* 0x000fc80000000005 */
[----:B------:R-:W0:Y:S02]  /*0aa0*/  @P0 F2I.TRUNC.NTZ R22, R5 ;  /* 0x0000000500160305 */ /* 0x000e24000020f100 */
[----:B0-----:R-:W-:-:S05]  /*0ab0*/  @!P1 I2FP.F32.S32 R7, R22 ;  /* 0x0000001600079245 */ /* 0x001fca0000201400 */
[----:B---3--:R-:W-:-:S04]  /*0ac0*/  @!P1 FFMA R2, R12, R11, R7 ;  /* 0x0000000b0c029223 */ /* 0x008fc80000000007 */
[----:B------:R3:W4:Y:S03]  /*0ad0*/  @!P1 F2I.TRUNC.NTZ R22, R2 ;  /* 0x0000000200169305 */ /* 0x000726000020f100 */
.L_x_3:
[----:B0-2-4-:R-:W-:-:S07]  /*0ae0*/  I2FP.F32.S32 R7, R22 ;  /* 0x0000001600077245 */ /* 0x015fce0000201400 */
.L_x_0:
[----:B------:R-:W3:Y:S01]  /*0af0*/  LDC.64 R4, c[0x0][0x390] ;  /* 0x0000e400ff047b82 */ /* 0x000ee20000000a00 */
[----:B------:R-:W-:-:S04]  /*0b00*/  IMAD R3, R3, UR8, R0 ;  /* 0x0000000803037c24 */ /* 0x000fc8000f8e0200 */
[----:B---3--:R-:W-:-:S05]  /*0b10*/  IMAD.WIDE R2, R3, 0x4, R4 ;  /* 0x0000000403027825 */ /* 0x008fca00078e0204 */
[----:B------:R-:W-:Y:S01]  /*0b20*/  STG.E desc[UR6][R2.64], R7 ;  /* 0x0000000702007986 */ /* 0x000fe2000c101906 */
[----:B------:R-:W-:Y:S05]  /*0b30*/  EXIT ;  /* 0x000000000000794d */ /* 0x000fea0003800000 */
.L_x_5:
[----:B------:R-:W-:-:S00]  /*0b40*/  BRA `(.L_x_5) ;  /* 0xfffffffc00fc7947 */ /* 0x000fc0000383ffff */
[----:B------:R-:W-:-:S00]  /*0b50*/  NOP ;  /* 0x0000000000007918 */ /* 0x000fc00000000000 */
        /* <DEDUP_REMOVED lines=10> */
.L_x_6:


//--------------------- .nv.shared.reserved.0     --------------------------
	.section	.nv.shared.reserved.0,"aw",@nobits
	.weak		__nv_reservedSMEM_offset_0_alias
	.size		__nv_reservedSMEM_offset_0_alias, 0, 64
	.other		__nv_reservedSMEM_offset_0_alias,@"STO_CUDA_RESERVED_SHARED STV_DEFAULT"
__nv_reservedSMEM_offset_0_alias:
	.zero		0
	.zero		64


//--------------------- .nv.constant0._Z6MatMulPfS_S_iii --------------------------
	.section	.nv.constant0._Z6MatMulPfS_S_iii,"a",@progbits
	.sectionflags	@""
	.align	4
.nv.constant0._Z6MatMulPfS_S_iii:
	.zero		932


//--------------------- SYMBOLS --------------------------

	.type		.nv.reservedSmem.offset0,@object
	.size		.nv.reservedSmem.offset0,0x4
